	.headerflags	@"EF_CUDA_TEXMODE_UNIFIED EF_CUDA_64BIT_ADDRESS EF_CUDA_ACCELERATORS EF_CUDA_SM90 EF_CUDA_VIRTUAL_SM(EF_CUDA_SM90)"
	.elftype	@"ET_EXEC"


//--------------------- .nv.info                  --------------------------
	.section	.nv.info,"",@"SHT_CUDA_INFO"
	.align	4


	//----- nvinfo : EIATTR_REGCOUNT
	.align		4
        /*0000*/ 	.byte	0x04, 0x2f
        /*0002*/ 	.short	(.L_1 - .L_0)
	.align		4
.L_0:
        /*0004*/ 	.word	index@(triton_poi_fused_convolution_div_max_pool2d_with_indices_relu_sub_49)
        /*0008*/ 	.word	0x00000012


	//----- nvinfo : EIATTR_MIN_STACK_SIZE
	.align		4
.L_1:
        /*000c*/ 	.byte	0x04, 0x12
        /*000e*/ 	.short	(.L_3 - .L_2)
	.align		4
.L_2:
        /*0010*/ 	.word	index@(triton_poi_fused_convolution_div_max_pool2d_with_indices_relu_sub_49)
        /*0014*/ 	.word	0x00000000


	//----- nvinfo : EIATTR_FRAME_SIZE
	.align		4
.L_3:
        /*0018*/ 	.byte	0x04, 0x11
        /*001a*/ 	.short	(.L_5 - .L_4)
	.align		4
.L_4:
        /*001c*/ 	.word	index@(triton_poi_fused_convolution_div_max_pool2d_with_indices_relu_sub_49)
        /*0020*/ 	.word	0x00000000


	//----- nvinfo : EIATTR_MIN_STACK_SIZE
	.align		4
.L_5:
        /*0024*/ 	.byte	0x04, 0x12
        /*0026*/ 	.short	(.L_7 - .L_6)
	.align		4
.L_6:
        /*0028*/ 	.word	index@(triton_poi_fused_convolution_div_max_pool2d_with_indices_relu_sub_49)
        /*002c*/ 	.word	0x00000000
.L_7:


//--------------------- .nv.info.triton_poi_fused_convolution_div_max_pool2d_with_indices_relu_sub_49 --------------------------
	.section	.nv.info.triton_poi_fused_convolution_div_max_pool2d_with_indices_relu_sub_49,"",@"SHT_CUDA_INFO"
	.sectionflags	@""
	.align	4


	//----- nvinfo : EIATTR_CUDA_API_VERSION
	.align		4
        /*0000*/ 	.byte	0x04, 0x37
        /*0002*/ 	.short	(.L_9 - .L_8)
.L_8:
        /*0004*/ 	.word	0x0000007c


	//----- nvinfo : EIATTR_KPARAM_INFO
	.align		4
.L_9:
        /*0008*/ 	.byte	0x04, 0x17
        /*000a*/ 	.short	(.L_11 - .L_10)
.L_10:
        /*000c*/ 	.word	0x00000000
        /*0010*/ 	.short	0x0004
        /*0012*/ 	.short	0x001c
        /*0014*/ 	.byte	0x00, 0xf0, 0x11, 0x00


	//----- nvinfo : EIATTR_KPARAM_INFO
	.align		4
.L_11:
        /*0018*/ 	.byte	0x04, 0x17
        /*001a*/ 	.short	(.L_13 - .L_12)
.L_12:
        /*001c*/ 	.word	0x00000000
        /*0020*/ 	.short	0x0003
        /*0022*/ 	.short	0x0018
        /*0024*/ 	.byte	0x00, 0xf0, 0x11, 0x00


	//----- nvinfo : EIATTR_KPARAM_INFO
	.align		4
.L_13:
        /*0028*/ 	.byte	0x04, 0x17
        /*002a*/ 	.short	(.L_15 - .L_14)
.L_14:
        /*002c*/ 	.word	0x00000000
        /*0030*/ 	.short	0x0002
        /*0032*/ 	.short	0x0010
        /*0034*/ 	.byte	0x00, 0xf4, 0x21, 0x00


	//----- nvinfo : EIATTR_KPARAM_INFO
	.align		4
.L_15:
        /*0038*/ 	.byte	0x04, 0x17
        /*003a*/ 	.short	(.L_17 - .L_16)
.L_16:
        /*003c*/ 	.word	0x00000000
        /*0040*/ 	.short	0x0001
        /*0042*/ 	.short	0x0008
        /*0044*/ 	.byte	0x00, 0xf4, 0x21, 0x00


	//----- nvinfo : EIATTR_KPARAM_INFO
	.align		4
.L_17:
        /*0048*/ 	.byte	0x04, 0x17
        /*004a*/ 	.short	(.L_19 - .L_18)
.L_18:
        /*004c*/ 	.word	0x00000000
        /*0050*/ 	.short	0x0000
        /*0052*/ 	.short	0x0000
        /*0054*/ 	.byte	0x00, 0xf4, 0x21, 0x00


	//----- nvinfo : EIATTR_SPARSE_MMA_MASK
	.align		4
.L_19:
        /*0058*/ 	.byte	0x03, 0x50
        /*005a*/ 	.short	0x0000


	//----- nvinfo : EIATTR_MAXREG_COUNT
	.align		4
        /*005c*/ 	.byte	0x03, 0x1b
        /*005e*/ 	.short	0x00ff


	//----- nvinfo : EIATTR_EXIT_INSTR_OFFSETS
	.align		4
        /*0060*/ 	.byte	0x04, 0x1c
        /*0062*/ 	.short	(.L_21 - .L_20)


	//   ....[0]....
.L_20:
        /*0064*/ 	.word	0x00000350


	//   ....[1]....
        /*0068*/ 	.word	0x000003d0


	//----- nvinfo : EIATTR_REQNTID
	.align		4
.L_21:
        /*006c*/ 	.byte	0x04, 0x10
        /*006e*/ 	.short	(.L_23 - .L_22)
.L_22:
        /*0070*/ 	.word	0x00000080
        /*0074*/ 	.word	0x00000001
        /*0078*/ 	.word	0x00000001


	//----- nvinfo : EIATTR_CBANK_PARAM_SIZE
	.align		4
.L_23:
        /*007c*/ 	.byte	0x03, 0x19
        /*007e*/ 	.short	0x0020


	//----- nvinfo : EIATTR_PARAM_CBANK
	.align		4
        /*0080*/ 	.byte	0x04, 0x0a
        /*0082*/ 	.short	(.L_25 - .L_24)
	.align		4
.L_24:
        /*0084*/ 	.word	index@(.nv.constant0.triton_poi_fused_convolution_div_max_pool2d_with_indices_relu_sub_49)
        /*0088*/ 	.short	0x0210
        /*008a*/ 	.short	0x0020


	//----- nvinfo : EIATTR_SW_WAR
	.align		4
.L_25:
        /*008c*/ 	.byte	0x04, 0x36
        /*008e*/ 	.short	(.L_27 - .L_26)
.L_26:
        /*0090*/ 	.word	0x00000008
.L_27:


//--------------------- .nv.callgraph             --------------------------
	.section	.nv.callgraph,"",@"SHT_CUDA_CALLGRAPH"
	.align	4
	.sectionentsize	8
	.align		4
        /*0000*/ 	.word	0x00000000
	.align		4
        /*0004*/ 	.word	0xffffffff
	.align		4
        /*0008*/ 	.word	0x00000000
	.align		4
        /*000c*/ 	.word	0xfffffffe
	.align		4
        /*0010*/ 	.word	0x00000000
	.align		4
        /*0014*/ 	.word	0xfffffffd
	.align		4
        /*0018*/ 	.word	0x00000000
	.align		4
        /*001c*/ 	.word	0xfffffffc


//--------------------- .text.triton_poi_fused_convolution_div_max_pool2d_with_indices_relu_sub_49 --------------------------
	.section	.text.triton_poi_fused_convolution_div_max_pool2d_with_indices_relu_sub_49,"ax",@progbits
	.sectionflags	@"SHF_BARRIERS=1"
	.align	128
        .global         triton_poi_fused_convolution_div_max_pool2d_with_indices_relu_sub_49
        .type           triton_poi_fused_convolution_div_max_pool2d_with_indices_relu_sub_49,@function
        .size           triton_poi_fused_convolution_div_max_pool2d_with_indices_relu_sub_49,(.L_x_1 - triton_poi_fused_convolution_div_max_pool2d_with_indices_relu_sub_49)
        .other          triton_poi_fused_convolution_div_max_pool2d_with_indices_relu_sub_49,@"STO_CUDA_ENTRY STV_DEFAULT"
triton_poi_fused_convolution_div_max_pool2d_with_indices_relu_sub_49:
.text.triton_poi_fused_convolution_div_max_pool2d_with_indices_relu_sub_49:
[----:B------:R-:W0:Y:S02]  /*0000*/  LDC R1, c[0x0][0x28] ;  /* 0x00000a00ff017b82 */ /* 0x000e240000000800 */
[----:B------:R-:W1:Y:S01]  /*0010*/  S2R R6, SR_TID.X ;  /* 0x0000000000067919 */ /* 0x000e620000002100 */
[----:B------:R-:W2:Y:S01]  /*0020*/  S2UR UR4, SR_CTAID.X ;  /* 0x00000000000479c3 */ /* 0x000ea20000002500 */
[----:B------:R-:W-:Y:S01]  /*0030*/  ULDC.64 UR8, c[0x0][0x208] ;  /* 0x0000820000087ab9 */ /* 0x000fe20000000a00 */
[----:B------:R-:W3:Y:S06]  /*0040*/  S2R R2, SR_CTAID.Y ;  /* 0x0000000000027919 */ /* 0x000eec0000002600 */
[----:B------:R-:W4:Y:S01]  /*0050*/  LDC.64 R4, c[0x0][0x218] ;  /* 0x00008600ff047b82 */ /* 0x000f220000000a00 */
[----:B--2---:R-:W-:Y:S01]  /*0060*/  USHF.L.U32 UR4, UR4, 0x4, URZ ;  /* 0x0000000404047899 */ /* 0x004fe2000800063f */
[----:B-1----:R-:W-:-:S02]  /*0070*/  IMAD.SHL.U32 R9, R6, 0x2, RZ ;  /* 0x0000000206097824 */ /* 0x002fc400078e00ff */
[----:B---3--:R-:W-:Y:S01]  /*0080*/  IMAD.SHL.U32 R0, R2, 0x10, RZ ;  /* 0x0000001002007824 */ /* 0x008fe200078e00ff */
[----:B------:R-:W-:Y:S02]  /*0090*/  SHF.R.S32.HI R7, RZ, 0x1b, R2 ;  /* 0x0000001bff077819 */ /* 0x000fe40000011402 */
[----:B------:R-:W-:Y:S01]  /*00a0*/  LOP3.LUT R9, R9, 0xe, RZ, 0xc0, !PT ;  /* 0x0000000e09097812 */ /* 0x000fe200078ec0ff */
[----:B------:R-:W1:Y:S01]  /*00b0*/  LDC.64 R2, c[0x0][0x210] ;  /* 0x00008400ff027b82 */ /* 0x000e620000000a00 */
[----:B------:R-:W-:Y:S02]  /*00c0*/  SGXT R7, R7, 0x1 ;  /* 0x000000010707781a */ /* 0x000fe40000000200 */
[----:B------:R-:W-:-:S04]  /*00d0*/  LOP3.LUT R8, R0, R9, RZ, 0xfc, !PT ;  /* 0x0000000900087212 */ /* 0x000fc800078efcff */
[----:B------:R-:W-:Y:S02]  /*00e0*/  LEA.HI R10, R7, R8, RZ, 0x9 ;  /* 0x00000008070a7211 */ /* 0x000fe400078f48ff */
[----:B------:R-:W-:Y:S02]  /*00f0*/  SHF.R.U32.HI R7, RZ, 0x3, R6 ;  /* 0x00000003ff077819 */ /* 0x000fe40000011606 */
[C---:B------:R-:W-:Y:S01]  /*0100*/  LOP3.LUT R11, R10.reuse, 0xfffffe00, RZ, 0xc0, !PT ;  /* 0xfffffe000a0b7812 */ /* 0x040fe200078ec0ff */
[----:B------:R-:W-:Y:S01]  /*0110*/  IMAD.SHL.U32 R10, R10, 0x10, RZ ;  /* 0x000000100a0a7824 */ /* 0x000fe200078e00ff */
[----:B------:R-:W-:-:S03]  /*0120*/  SGXT.U32 R7, R7, 0x4 ;  /* 0x000000040707781a */ /* 0x000fc60000000000 */
[----:B------:R-:W-:Y:S01]  /*0130*/  IMAD.IADD R11, R8, 0x1, -R11 ;  /* 0x00000001080b7824 */ /* 0x000fe200078e0a0b */
[----:B------:R-:W-:Y:S02]  /*0140*/  LOP3.LUT R8, R7, UR4, RZ, 0xfc, !PT ;  /* 0x0000000407087c12 */ /* 0x000fe4000f8efcff */
[----:B------:R-:W-:Y:S01]  /*0150*/  LOP3.LUT R13, R10, 0xffffe000, RZ, 0xc0, !PT ;  /* 0xffffe0000a0d7812 */ /* 0x000fe200078ec0ff */
[----:B----4-:R-:W-:Y:S01]  /*0160*/  IMAD.WIDE R4, R11, 0x4, R4 ;  /* 0x000000040b047825 */ /* 0x010fe200078e0204 */
[----:B------:R-:W-:-:S03]  /*0170*/  ISETP.GE.AND P0, PT, R8, 0x10, PT ;  /* 0x000000100800780c */ /* 0x000fc60003f06270 */
[----:B------:R-:W-:Y:S02]  /*0180*/  IMAD R10, R8, 0x200, R11 ;  /* 0x00000200080a7824 */ /* 0x000fe400078e020b */
[----:B------:R-:W2:Y:S02]  /*0190*/  LDG.E.EL.64 R4, desc[UR8][R4.64] ;  /* 0x0000000804047981 */ /* 0x000ea4000c2e1b00 */
[----:B------:R-:W-:-:S04]  /*01a0*/  IMAD.IADD R13, R10, 0x1, R13 ;  /* 0x000000010a0d7824 */ /* 0x000fc800078e020d */
[----:B-1----:R-:W-:Y:S01]  /*01b0*/  IMAD.WIDE R10, R13, 0x4, R2 ;  /* 0x000000040d0a7825 */ /* 0x002fe200078e0202 */
[----:B------:R-:W-:-:S06]  /*01c0*/  CS2R R2, SRZ ;  /* 0x0000000000027805 */ /* 0x000fcc000001ff00 */
[----:B------:R1:W2:Y:S01]  /*01d0*/  @!P0 LDG.E.EL.64 R2, desc[UR8][R10.64] ;  /* 0x000000080a028981 */ /* 0x0002a2000c2e1b00 */
[----:B------:R-:W3:Y:S01]  /*01e0*/  S2UR UR6, SR_CgaCtaId ;  /* 0x00000000000679c3 */ /* 0x000ee20000008800 */
[----:B------:R-:W-:Y:S01]  /*01f0*/  IMAD.SHL.U32 R8, R6, 0x20, RZ ;  /* 0x0000002006087824 */ /* 0x000fe200078e00ff */
[----:B------:R-:W-:-:S04]  /*0200*/  UMOV UR5, 0x400 ;  /* 0x0000040000057882 */ /* 0x000fc80000000000 */
[----:B------:R-:W-:-:S04]  /*0210*/  LOP3.LUT R8, R8, 0xe0, RZ, 0xc0, !PT ;  /* 0x000000e008087812 */ /* 0x000fc800078ec0ff */
[C---:B------:R-:W-:Y:S02]  /*0220*/  LOP3.LUT R14, R8.reuse, 0x10, RZ, 0xfc, !PT ;  /* 0x00000010080e7812 */ /* 0x040fe400078efcff */
[----:B------:R-:W-:Y:S01]  /*0230*/  LOP3.LUT R12, R8, R7, RZ, 0xfc, !PT ;  /* 0x00000007080c7212 */ /* 0x000fe200078efcff */
[----:B---3--:R-:W-:-:S06]  /*0240*/  UPRMT UR5, UR6, 0x654, UR5 ;  /* 0x0000065406057896 */ /* 0x008fcc0008000005 */
[----:B------:R-:W-:Y:S02]  /*0250*/  LEA.HI R13, R8, UR5, RZ, 0x1e ;  /* 0x00000005080d7c11 */ /* 0x000fe4000f8ff0ff */
[----:B------:R-:W-:-:S03]  /*0260*/  LEA.HI R15, R14, UR5, RZ, 0x1e ;  /* 0x000000050e0f7c11 */ /* 0x000fc6000f8ff0ff */
[C---:B------:R-:W-:Y:S02]  /*0270*/  IMAD R13, R12.reuse, 0x4, R13 ;  /* 0x000000040c0d7824 */ /* 0x040fe400078e020d */
[----:B------:R-:W-:Y:S01]  /*0280*/  IMAD R12, R12, 0x4, R15 ;  /* 0x000000040c0c7824 */ /* 0x000fe200078e020f */
[----:B------:R-:W-:Y:S02]  /*0290*/  LOP3.LUT R9, R9, UR4, RZ, 0xfc, !PT ;  /* 0x0000000409097c12 */ /* 0x000fe4000f8efcff */
[----:B------:R-:W-:Y:S02]  /*02a0*/  SHF.R.U32.HI R8, RZ, 0x1, R6 ;  /* 0x00000001ff087819 */ /* 0x000fe40000011606 */
[----:B------:R-:W-:Y:S01]  /*02b0*/  ISETP.GE.AND P0, PT, R9, 0x10, PT ;  /* 0x000000100900780c */ /* 0x000fe20003f06270 */
[----:B------:R-:W-:Y:S01]  /*02c0*/  IMAD.SHL.U32 R6, R6, 0x8, RZ ;  /* 0x0000000806067824 */ /* 0x000fe200078e00ff */
[----:B------:R-:W-:-:S04]  /*02d0*/  LOP3.LUT R8, R8, 0x3c, RZ, 0xc0, !PT ;  /* 0x0000003c08087812 */ /* 0x000fc800078ec0ff */
[----:B-1----:R-:W-:-:S04]  /*02e0*/  LOP3.LUT R11, R6, 0x3f8, RZ, 0xc0, !PT ;  /* 0x000003f8060b7812 */ /* 0x002fc800078ec0ff */
[----:B------:R-:W-:Y:S01]  /*02f0*/  IADD3 R8, R11, UR5, R8 ;  /* 0x000000050b087c10 */ /* 0x000fe2000fffe008 */
[----:B--2---:R-:W-:Y:S01]  /*0300*/  FADD R2, R4, R2 ;  /* 0x0000000204027221 */ /* 0x004fe20000000000 */
[----:B------:R-:W-:-:S04]  /*0310*/  FADD R3, R5, R3 ;  /* 0x0000000305037221 */ /* 0x000fc80000000000 */
[----:B------:R1:W-:Y:S04]  /*0320*/  STS [R13], R2 ;  /* 0x000000020d007388 */ /* 0x0003e80000000800 */
[----:B------:R1:W-:Y:S01]  /*0330*/  STS [R12+0x40], R3 ;  /* 0x000040030c007388 */ /* 0x0003e20000000800 */
[----:B------:R-:W-:Y:S06]  /*0340*/  BAR.SYNC.DEFER_BLOCKING 0x0 ;  /* 0x0000000000007b1d */ /* 0x000fec0000010000 */
[----:B-1----:R-:W-:Y:S05]  /*0350*/  @P0 EXIT ;  /* 0x000000000000094d */ /* 0x002fea0003800000 */
[----:B------:R-:W-:Y:S01]  /*0360*/  LDS R4, [R8] ;  /* 0x0000000008047984 */ /* 0x000fe20000000800 */
[----:B------:R-:W0:Y:S01]  /*0370*/  LDC.64 R2, c[0x0][0x220] ;  /* 0x00008800ff027b82 */ /* 0x000e220000000a00 */
[----:B------:R-:W-:Y:S02]  /*0380*/  LOP3.LUT R0, R0, R7, RZ, 0xfc, !PT ;  /* 0x0000000700007212 */ /* 0x000fe400078efcff */
[----:B------:R-:W1:Y:S03]  /*0390*/  LDS R5, [R8+0x4] ;  /* 0x0000040008057984 */ /* 0x000e660000000800 */
[----:B------:R-:W-:-:S04]  /*03a0*/  IMAD R9, R0, 0x10, R9 ;  /* 0x0000001000097824 */ /* 0x000fc800078e0209 */
[----:B0-----:R-:W-:-:S05]  /*03b0*/  IMAD.WIDE R2, R9, 0x4, R2 ;  /* 0x0000000409027825 */ /* 0x001fca00078e0202 */
[----:B-1----:R-:W-:Y:S01]  /*03c0*/  STG.E.64 desc[UR8][R2.64], R4 ;  /* 0x0000000402007986 */ /* 0x002fe2000c101b08 */
[----:B------:R-:W-:Y:S05]  /*03d0*/  EXIT ;  /* 0x000000000000794d */ /* 0x000fea0003800000 */
.L_x_0:
[----:B------:R-:W-:-:S00]  /*03e0*/  BRA `(.L_x_0) ;  /* 0xfffffffc00fc7947 */ /* 0x000fc0000383ffff */
[----:B------:R-:W-:-:S00]  /*03f0*/  NOP ;  /* 0x0000000000007918 */ /* 0x000fc00000000000 */
        /* <DEDUP_REMOVED lines=8> */
.L_x_1:


//--------------------- .nv.shared.triton_poi_fused_convolution_div_max_pool2d_with_indices_relu_sub_49 --------------------------
	.section	.nv.shared.triton_poi_fused_convolution_div_max_pool2d_with_indices_relu_sub_49,"aw",@nobits
	.sectionflags	@""
	.align	16
	.zero		1024


//--------------------- .nv.constant0.triton_poi_fused_convolution_div_max_pool2d_with_indices_relu_sub_49 --------------------------
	.section	.nv.constant0.triton_poi_fused_convolution_div_max_pool2d_with_indices_relu_sub_49,"a",@progbits
	.sectionflags	@""
	.align	4
.nv.constant0.triton_poi_fused_convolution_div_max_pool2d_with_indices_relu_sub_49:
	.zero		560
